//
// Generated by NVIDIA NVVM Compiler
//
// Compiler Build ID: CL-36424714
// Cuda compilation tools, release 13.0, V13.0.88
// Based on NVVM 20.0.0
//

.version 9.0
.target sm_100
.address_size 64

	// .globl	_Z9initArrayPii
.extern .shared .align 16 .b8 sdata[];

.visible .entry _Z9initArrayPii(
	.param .u64 .ptr .align 1 _Z9initArrayPii_param_0,
	.param .u32 _Z9initArrayPii_param_1
)
{
	.reg .pred 	%p<2>;
	.reg .b32 	%r<7>;
	.reg .b64 	%rd<5>;

	ld.param.u64 	%rd1, [_Z9initArrayPii_param_0];
	ld.param.u32 	%r2, [_Z9initArrayPii_param_1];
	mov.u32 	%r3, %ctaid.x;
	mov.u32 	%r4, %ntid.x;
	mov.u32 	%r5, %tid.x;
	mad.lo.s32 	%r1, %r3, %r4, %r5;
	setp.ge.s32 	%p1, %r1, %r2;
	@%p1 bra 	$L__BB0_2;
	cvta.to.global.u64 	%rd2, %rd1;
	add.s32 	%r6, %r1, 1;
	mul.wide.s32 	%rd3, %r1, 4;
	add.s64 	%rd4, %rd2, %rd3;
	st.global.u32 	[%rd4], %r6;
$L__BB0_2:
	ret;

}
	// .globl	_Z9reduceSumILi256EEvPiPxi
.visible .entry _Z9reduceSumILi256EEvPiPxi(
	.param .u64 .ptr .align 1 _Z9reduceSumILi256EEvPiPxi_param_0,
	.param .u64 .ptr .align 1 _Z9reduceSumILi256EEvPiPxi_param_1,
	.param .u32 _Z9reduceSumILi256EEvPiPxi_param_2
)
{
	.reg .pred 	%p<7>;
	.reg .b32 	%r<21>;
	.reg .b64 	%rd<36>;

	ld.param.u64 	%rd3, [_Z9reduceSumILi256EEvPiPxi_param_0];
	ld.param.u64 	%rd2, [_Z9reduceSumILi256EEvPiPxi_param_1];
	ld.param.u32 	%r10, [_Z9reduceSumILi256EEvPiPxi_param_2];
	cvta.to.global.u64 	%rd1, %rd3;
	mov.u32 	%r1, %tid.x;
	mov.u32 	%r12, %ctaid.x;
	mov.u32 	%r2, %ntid.x;
	mul.lo.s32 	%r13, %r2, %r12;
	shl.b32 	%r14, %r13, 1;
	add.s32 	%r3, %r14, %r1;
	setp.ge.s32 	%p1, %r3, %r10;
	mov.b32 	%r19, 0;
	@%p1 bra 	$L__BB1_2;
	mul.wide.s32 	%rd4, %r3, 4;
	add.s64 	%rd5, %rd1, %rd4;
	ld.global.u32 	%r19, [%rd5];
$L__BB1_2:
	add.s32 	%r6, %r3, %r2;
	setp.ge.u32 	%p2, %r6, %r10;
	mov.b32 	%r20, 0;
	@%p2 bra 	$L__BB1_4;
	mul.wide.u32 	%rd6, %r6, 4;
	add.s64 	%rd7, %rd1, %rd6;
	ld.global.u32 	%r20, [%rd7];
$L__BB1_4:
	add.s32 	%r16, %r20, %r19;
	cvt.s64.s32 	%rd8, %r16;
	shl.b32 	%r17, %r1, 3;
	mov.u32 	%r18, sdata;
	add.s32 	%r9, %r18, %r17;
	st.shared.u64 	[%r9], %rd8;
	bar.sync 	0;
	setp.gt.u32 	%p3, %r1, 127;
	@%p3 bra 	$L__BB1_6;
	ld.shared.u64 	%rd9, [%r9+1024];
	ld.shared.u64 	%rd10, [%r9];
	add.s64 	%rd11, %rd10, %rd9;
	st.shared.u64 	[%r9], %rd11;
$L__BB1_6:
	bar.sync 	0;
	setp.gt.u32 	%p4, %r1, 63;
	@%p4 bra 	$L__BB1_8;
	ld.shared.u64 	%rd12, [%r9+512];
	ld.shared.u64 	%rd13, [%r9];
	add.s64 	%rd14, %rd13, %rd12;
	st.shared.u64 	[%r9], %rd14;
$L__BB1_8:
	bar.sync 	0;
	setp.gt.u32 	%p5, %r1, 31;
	@%p5 bra 	$L__BB1_11;
	ld.volatile.shared.u64 	%rd15, [%r9+256];
	ld.volatile.shared.u64 	%rd16, [%r9];
	add.s64 	%rd17, %rd16, %rd15;
	st.volatile.shared.u64 	[%r9], %rd17;
	ld.volatile.shared.u64 	%rd18, [%r9+128];
	ld.volatile.shared.u64 	%rd19, [%r9];
	add.s64 	%rd20, %rd19, %rd18;
	st.volatile.shared.u64 	[%r9], %rd20;
	ld.volatile.shared.u64 	%rd21, [%r9+64];
	ld.volatile.shared.u64 	%rd22, [%r9];
	add.s64 	%rd23, %rd22, %rd21;
	st.volatile.shared.u64 	[%r9], %rd23;
	ld.volatile.shared.u64 	%rd24, [%r9+32];
	ld.volatile.shared.u64 	%rd25, [%r9];
	add.s64 	%rd26, %rd25, %rd24;
	st.volatile.shared.u64 	[%r9], %rd26;
	ld.volatile.shared.u64 	%rd27, [%r9+16];
	ld.volatile.shared.u64 	%rd28, [%r9];
	add.s64 	%rd29, %rd28, %rd27;
	st.volatile.shared.u64 	[%r9], %rd29;
	ld.volatile.shared.u64 	%rd30, [%r9+8];
	ld.volatile.shared.u64 	%rd31, [%r9];
	add.s64 	%rd32, %rd31, %rd30;
	st.volatile.shared.u64 	[%r9], %rd32;
	setp.ne.s32 	%p6, %r1, 0;
	@%p6 bra 	$L__BB1_11;
	ld.shared.u64 	%rd33, [sdata];
	cvta.to.global.u64 	%rd34, %rd2;
	atom.global.add.u64 	%rd35, [%rd34], %rd33;
$L__BB1_11:
	ret;

}


// ===== COMPILED SASS (sm_100) =====

	.target	sm_100

	.elftype	@"ET_EXEC"


//--------------------- .note.nv.tkinfo           --------------------------
	.section	.note.nv.tkinfo,"",@"SHT_NOTE"
	.sectionflags	@"SHF_NOTE_NV_TKINFO"
	.tkinfo
        /*0018*/ 	.word	0x00000002
        /*0030*/ 	.string	""
        /*0030*/ 	.string	"ptxas"
        /*0030*/ 	.string	"Cuda compilation tools, release 13.0, V13.0.88"
        /*0030*/ 	.string	"Build cuda_13.0.r13.0/compiler.36424714_0"
        /*0030*/ 	.string	"-arch sm_100 -m 64 "



//--------------------- .note.nv.cuinfo           --------------------------
	.section	.note.nv.cuinfo,"",@"SHT_NOTE"
	.sectionflags	@"SHF_NOTE_NV_CUINFO"
        /*0018*/ 	.short	0x0002
        /*001a*/ 	.short	0x0064
        /*001c*/ 	.short	0x0082
	.zero		2


//--------------------- .nv.info                  --------------------------
	.section	.nv.info,"",@"SHT_CUDA_INFO"
	.align	4


	//----- nvinfo : EIATTR_REGCOUNT
	.align		4
        /*0000*/ 	.byte	0x04, 0x2f
        /*0002*/ 	.short	(.L_1 - .L_0)
	.align		4
.L_0:
        /*0004*/ 	.word	index@(_Z9initArrayPii)
        /*0008*/ 	.word	0x0000000a


	//----- nvinfo : EIATTR_FRAME_SIZE
	.align		4
.L_1:
        /*000c*/ 	.byte	0x04, 0x11
        /*000e*/ 	.short	(.L_3 - .L_2)
	.align		4
.L_2:
        /*0010*/ 	.word	index@(_Z9initArrayPii)
        /*0014*/ 	.word	0x00000000


	//----- nvinfo : EIATTR_REGCOUNT
	.align		4
.L_3:
        /*0018*/ 	.byte	0x04, 0x2f
        /*001a*/ 	.short	(.L_5 - .L_4)
	.align		4
.L_4:
        /*001c*/ 	.word	index@(_Z9reduceSumILi256EEvPiPxi)
        /*0020*/ 	.word	0x00000010


	//----- nvinfo : EIATTR_FRAME_SIZE
	.align		4
.L_5:
        /*0024*/ 	.byte	0x04, 0x11
        /*0026*/ 	.short	(.L_7 - .L_6)
	.align		4
.L_6:
        /*0028*/ 	.word	index@(_Z9reduceSumILi256EEvPiPxi)
        /*002c*/ 	.word	0x00000000


	//----- nvinfo : EIATTR_MIN_STACK_SIZE
	.align		4
.L_7:
        /*0030*/ 	.byte	0x04, 0x12
        /*0032*/ 	.short	(.L_9 - .L_8)
	.align		4
.L_8:
        /*0034*/ 	.word	index@(_Z9reduceSumILi256EEvPiPxi)
        /*0038*/ 	.word	0x00000000


	//----- nvinfo : EIATTR_MIN_STACK_SIZE
	.align		4
.L_9:
        /*003c*/ 	.byte	0x04, 0x12
        /*003e*/ 	.short	(.L_11 - .L_10)
	.align		4
.L_10:
        /*0040*/ 	.word	index@(_Z9initArrayPii)
        /*0044*/ 	.word	0x00000000
.L_11:


//--------------------- .nv.compat                --------------------------
	.section	.nv.compat,"",@"SHT_CUDA_COMPAT_INFO"
	.align	4
        /*0000*/ 	.byte	0x02, 0x09, 0x00, 0x00, 0x02, 0x02, 0x01, 0x00, 0x02, 0x05, 0x05, 0x00, 0x03, 0x07, 0x01, 0x01
        /*0010*/ 	.byte	0x02, 0x03, 0x00, 0x00, 0x02, 0x06, 0x01, 0x00, 0x04, 0x0b, 0x08, 0x00, 0x09, 0x00, 0x00, 0x00
        /*0020*/ 	.byte	0x00, 0x00, 0x00, 0x00


//--------------------- .nv.info._Z9reduceSumILi256EEvPiPxi --------------------------
	.section	.nv.info._Z9reduceSumILi256EEvPiPxi,"",@"SHT_CUDA_INFO"
	.sectionflags	@""
	.align	4


	//----- nvinfo : EIATTR_CUDA_API_VERSION
	.align		4
        /*0000*/ 	.byte	0x04, 0x37
        /*0002*/ 	.short	(.L_13 - .L_12)
.L_12:
        /*0004*/ 	.word	0x00000082


	//----- nvinfo : EIATTR_KPARAM_INFO
	.align		4
.L_13:
        /*0008*/ 	.byte	0x04, 0x17
        /*000a*/ 	.short	(.L_15 - .L_14)
.L_14:
        /*000c*/ 	.word	0x00000000
        /*0010*/ 	.short	0x0002
        /*0012*/ 	.short	0x0010
        /*0014*/ 	.byte	0x00, 0xf0, 0x11, 0x00


	//----- nvinfo : EIATTR_KPARAM_INFO
	.align		4
.L_15:
        /*0018*/ 	.byte	0x04, 0x17
        /*001a*/ 	.short	(.L_17 - .L_16)
.L_16:
        /*001c*/ 	.word	0x00000000
        /*0020*/ 	.short	0x0001
        /*0022*/ 	.short	0x0008
        /*0024*/ 	.byte	0x00, 0xf5, 0x21, 0x00


	//----- nvinfo : EIATTR_KPARAM_INFO
	.align		4
.L_17:
        /*0028*/ 	.byte	0x04, 0x17
        /*002a*/ 	.short	(.L_19 - .L_18)
.L_18:
        /*002c*/ 	.word	0x00000000
        /*0030*/ 	.short	0x0000
        /*0032*/ 	.short	0x0000
        /*0034*/ 	.byte	0x00, 0xf5, 0x21, 0x00


	//----- nvinfo : EIATTR_SPARSE_MMA_MASK
	.align		4
.L_19:
        /*0038*/ 	.byte	0x03, 0x50
        /*003a*/ 	.short	0x0000


	//----- nvinfo : EIATTR_MAXREG_COUNT
	.align		4
        /*003c*/ 	.byte	0x03, 0x1b
        /*003e*/ 	.short	0x00ff


	//----- nvinfo : EIATTR_NUM_BARRIERS
	.align		4
        /*0040*/ 	.byte	0x02, 0x4c
        /*0042*/ 	.byte	0x01
	.zero		1


	//----- nvinfo : EIATTR_MERCURY_ISA_VERSION
	.align		4
        /*0044*/ 	.byte	0x03, 0x5f
        /*0046*/ 	.short	0x0101


	//----- nvinfo : EIATTR_VRC_CTA_INIT_COUNT
	.align		4
        /*0048*/ 	.byte	0x02, 0x4a
	.zero		1
	.zero		1


	//----- nvinfo : EIATTR_EXIT_INSTR_OFFSETS
	.align		4
        /*004c*/ 	.byte	0x04, 0x1c
        /*004e*/ 	.short	(.L_21 - .L_20)


	//   ....[0]....
.L_20:
        /*0050*/ 	.word	0x00000290


	//   ....[1]....
        /*0054*/ 	.word	0x00000490


	//   ....[2]....
        /*0058*/ 	.word	0x000004d0


	//----- nvinfo : EIATTR_CBANK_PARAM_SIZE
	.align		4
.L_21:
        /*005c*/ 	.byte	0x03, 0x19
        /*005e*/ 	.short	0x0014


	//----- nvinfo : EIATTR_PARAM_CBANK
	.align		4
        /*0060*/ 	.byte	0x04, 0x0a
        /*0062*/ 	.short	(.L_23 - .L_22)
	.align		4
.L_22:
        /*0064*/ 	.word	index@(.nv.constant0._Z9reduceSumILi256EEvPiPxi)
        /*0068*/ 	.short	0x0380
        /*006a*/ 	.short	0x0014


	//----- nvinfo : EIATTR_SW_WAR
	.align		4
.L_23:
        /*006c*/ 	.byte	0x04, 0x36
        /*006e*/ 	.short	(.L_25 - .L_24)
.L_24:
        /*0070*/ 	.word	0x00000008
.L_25:


//--------------------- .nv.info._Z9initArrayPii  --------------------------
	.section	.nv.info._Z9initArrayPii,"",@"SHT_CUDA_INFO"
	.sectionflags	@""
	.align	4


	//----- nvinfo : EIATTR_CUDA_API_VERSION
	.align		4
        /*0000*/ 	.byte	0x04, 0x37
        /*0002*/ 	.short	(.L_27 - .L_26)
.L_26:
        /*0004*/ 	.word	0x00000082


	//----- nvinfo : EIATTR_KPARAM_INFO
	.align		4
.L_27:
        /*0008*/ 	.byte	0x04, 0x17
        /*000a*/ 	.short	(.L_29 - .L_28)
.L_28:
        /*000c*/ 	.word	0x00000000
        /*0010*/ 	.short	0x0001
        /*0012*/ 	.short	0x0008
        /*0014*/ 	.byte	0x00, 0xf0, 0x11, 0x00


	//----- nvinfo : EIATTR_KPARAM_INFO
	.align		4
.L_29:
        /*0018*/ 	.byte	0x04, 0x17
        /*001a*/ 	.short	(.L_31 - .L_30)
.L_30:
        /*001c*/ 	.word	0x00000000
        /*0020*/ 	.short	0x0000
        /*0022*/ 	.short	0x0000
        /*0024*/ 	.byte	0x00, 0xf5, 0x21, 0x00


	//----- nvinfo : EIATTR_SPARSE_MMA_MASK
	.align		4
.L_31:
        /*0028*/ 	.byte	0x03, 0x50
        /*002a*/ 	.short	0x0000


	//----- nvinfo : EIATTR_MAXREG_COUNT
	.align		4
        /*002c*/ 	.byte	0x03, 0x1b
        /*002e*/ 	.short	0x00ff


	//----- nvinfo : EIATTR_MERCURY_ISA_VERSION
	.align		4
        /*0030*/ 	.byte	0x03, 0x5f
        /*0032*/ 	.short	0x0101


	//----- nvinfo : EIATTR_VRC_CTA_INIT_COUNT
	.align		4
        /*0034*/ 	.byte	0x02, 0x4a
	.zero		1
	.zero		1


	//----- nvinfo : EIATTR_EXIT_INSTR_OFFSETS
	.align		4
        /*0038*/ 	.byte	0x04, 0x1c
        /*003a*/ 	.short	(.L_33 - .L_32)


	//   ....[0]....
.L_32:
        /*003c*/ 	.word	0x00000070


	//   ....[1]....
        /*0040*/ 	.word	0x000000d0


	//----- nvinfo : EIATTR_CBANK_PARAM_SIZE
	.align		4
.L_33:
        /*0044*/ 	.byte	0x03, 0x19
        /*0046*/ 	.short	0x000c


	//----- nvinfo : EIATTR_PARAM_CBANK
	.align		4
        /*0048*/ 	.byte	0x04, 0x0a
        /*004a*/ 	.short	(.L_35 - .L_34)
	.align		4
.L_34:
        /*004c*/ 	.word	index@(.nv.constant0._Z9initArrayPii)
        /*0050*/ 	.short	0x0380
        /*0052*/ 	.short	0x000c


	//----- nvinfo : EIATTR_SW_WAR
	.align		4
.L_35:
        /*0054*/ 	.byte	0x04, 0x36
        /*0056*/ 	.short	(.L_37 - .L_36)
.L_36:
        /*0058*/ 	.word	0x00000008
.L_37:


//--------------------- .nv.callgraph             --------------------------
	.section	.nv.callgraph,"",@"SHT_CUDA_CALLGRAPH"
	.align	4
	.sectionentsize	8
	.align		4
        /*0000*/ 	.word	0x00000000
	.align		4
        /*0004*/ 	.word	0xffffffff
	.align		4
        /*0008*/ 	.word	0x00000000
	.align		4
        /*000c*/ 	.word	0xfffffffe
	.align		4
        /*0010*/ 	.word	0x00000000
	.align		4
        /*0014*/ 	.word	0xfffffffd
	.align		4
        /*0018*/ 	.word	0x00000000
	.align		4
        /*001c*/ 	.word	0xfffffffc


//--------------------- .text._Z9reduceSumILi256EEvPiPxi --------------------------
	.section	.text._Z9reduceSumILi256EEvPiPxi,"ax",@progbits
	.align	128
        .global         _Z9reduceSumILi256EEvPiPxi
        .type           _Z9reduceSumILi256EEvPiPxi,@function
        .size           _Z9reduceSumILi256EEvPiPxi,(.L_x_2 - _Z9reduceSumILi256EEvPiPxi)
        .other          _Z9reduceSumILi256EEvPiPxi,@"STO_CUDA_ENTRY STV_DEFAULT"
_Z9reduceSumILi256EEvPiPxi:
.text._Z9reduceSumILi256EEvPiPxi:
[----:B------:R-:W-:Y:S01]  /*0000*/  LDC R1, c[0x0][0x37c] ;  /* 0x0000df00ff017b82 */ /* 0x000fe20000000800 */
[----:B------:R-:W0:Y:S07]  /*0010*/  S2R R0, SR_TID.X ;  /* 0x0000000000007919 */ /* 0x000e2e0000002100 */
[----:B------:R-:W1:Y:S01]  /*0020*/  S2UR UR4, SR_CTAID.X ;  /* 0x00000000000479c3 */ /* 0x000e620000002500 */
[----:B------:R-:W2:Y:S01]  /*0030*/  LDCU UR5, c[0x0][0x390] ;  /* 0x00007200ff0577ac */ /* 0x000ea20008000800 */
[----:B------:R-:W3:Y:S06]  /*0040*/  LDCU.64 UR6, c[0x0][0x358] ;  /* 0x00006b00ff0677ac */ /* 0x000eec0008000a00 */
[----:B------:R-:W1:Y:S02]  /*0050*/  LDC R2, c[0x0][0x360] ;  /* 0x0000d800ff027b82 */ /* 0x000e640000000800 */
[----:B-1----:R-:W-:-:S04]  /*0060*/  IMAD R3, R2, UR4, RZ ;  /* 0x0000000402037c24 */ /* 0x002fc8000f8e02ff */
[----:B0-----:R-:W-:-:S04]  /*0070*/  IMAD R3, R3, 0x2, R0 ;  /* 0x0000000203037824 */ /* 0x001fc800078e0200 */
[C---:B------:R-:W-:Y:S01]  /*0080*/  IMAD.IADD R9, R3.reuse, 0x1, R2 ;  /* 0x0000000103097824 */ /* 0x040fe200078e0202 */
[----:B--2---:R-:W-:-:S04]  /*0090*/  ISETP.GE.AND P0, PT, R3, UR5, PT ;  /* 0x0000000503007c0c */ /* 0x004fc8000bf06270 */
[----:B------:R-:W-:-:S09]  /*00a0*/  ISETP.GE.U32.AND P1, PT, R9, UR5, PT ;  /* 0x0000000509007c0c */ /* 0x000fd2000bf26070 */
[----:B------:R-:W0:Y:S08]  /*00b0*/  @!P0 LDC.64 R4, c[0x0][0x380] ;  /* 0x0000e000ff048b82 */ /* 0x000e300000000a00 */
[----:B------:R-:W1:Y:S01]  /*00c0*/  @!P1 LDC.64 R6, c[0x0][0x380] ;  /* 0x0000e000ff069b82 */ /* 0x000e620000000a00 */
[----:B0-----:R-:W-:-:S04]  /*00d0*/  @!P0 IMAD.WIDE R4, R3, 0x4, R4 ;  /* 0x0000000403048825 */ /* 0x001fc800078e0204 */
[----:B-1----:R-:W-:Y:S01]  /*00e0*/  @!P1 IMAD.WIDE.U32 R6, R9, 0x4, R6 ;  /* 0x0000000409069825 */ /* 0x002fe200078e0006 */
[----:B------:R-:W-:-:S06]  /*00f0*/  CS2R R8, SRZ ;  /* 0x0000000000087805 */ /* 0x000fcc000001ff00 */
[----:B---3--:R-:W2:Y:S04]  /*0100*/  @!P0 LDG.E R8, desc[UR6][R4.64] ;  /* 0x0000000604088981 */ /* 0x008ea8000c1e1900 */
[----:B------:R-:W2:Y:S01]  /*0110*/  @!P1 LDG.E R9, desc[UR6][R6.64] ;  /* 0x0000000606099981 */ /* 0x000ea2000c1e1900 */
[----:B------:R-:W0:Y:S01]  /*0120*/  S2UR UR5, SR_CgaCtaId ;  /* 0x00000000000579c3 */ /* 0x000e220000008800 */
[----:B------:R-:W-:Y:S01]  /*0130*/  UMOV UR4, 0x400 ;  /* 0x0000040000047882 */ /* 0x000fe20000000000 */
[C---:B------:R-:W-:Y:S02]  /*0140*/  ISETP.GT.U32.AND P1, PT, R0.reuse, 0x7f, PT ;  /* 0x0000007f0000780c */ /* 0x040fe40003f24070 */
[----:B------:R-:W-:Y:S01]  /*0150*/  ISETP.GT.U32.AND P0, PT, R0, 0x3f, PT ;  /* 0x0000003f0000780c */ /* 0x000fe20003f04070 */
[----:B0-----:R-:W-:-:S06]  /*0160*/  ULEA UR4, UR5, UR4, 0x18 ;  /* 0x0000000405047291 */ /* 0x001fcc000f8ec0ff */
[----:B------:R-:W-:Y:S01]  /*0170*/  LEA R2, R0, UR4, 0x3 ;  /* 0x0000000400027c11 */ /* 0x000fe2000f8e18ff */
[----:B--2---:R-:W-:-:S05]  /*0180*/  IMAD.IADD R8, R9, 0x1, R8 ;  /* 0x0000000109087824 */ /* 0x004fca00078e0208 */
[----:B------:R-:W-:-:S05]  /*0190*/  SHF.R.S32.HI R9, RZ, 0x1f, R8 ;  /* 0x0000001fff097819 */ /* 0x000fca0000011408 */
[----:B------:R-:W-:Y:S01]  /*01a0*/  STS.64 [R2], R8 ;  /* 0x0000000802007388 */ /* 0x000fe20000000a00 */
[----:B------:R-:W-:Y:S06]  /*01b0*/  BAR.SYNC.DEFER_BLOCKING 0x0 ;  /* 0x0000000000007b1d */ /* 0x000fec0000010000 */
[----:B------:R-:W-:Y:S04]  /*01c0*/  @!P1 LDS.64 R4, [R2+0x400] ;  /* 0x0004000002049984 */ /* 0x000fe80000000a00 */
[----:B------:R-:W0:Y:S02]  /*01d0*/  @!P1 LDS.64 R6, [R2] ;  /* 0x0000000002069984 */ /* 0x000e240000000a00 */
[----:B0-----:R-:W-:-:S05]  /*01e0*/  @!P1 IADD3 R10, P2, PT, R4, R6, RZ ;  /* 0x00000006040a9210 */ /* 0x001fca0007f5e0ff */
[----:B------:R-:W-:-:S05]  /*01f0*/  @!P1 IMAD.X R11, R5, 0x1, R7, P2 ;  /* 0x00000001050b9824 */ /* 0x000fca00010e0607 */
[----:B------:R-:W-:Y:S01]  /*0200*/  @!P1 STS.64 [R2], R10 ;  /* 0x0000000a02009388 */ /* 0x000fe20000000a00 */
[----:B------:R-:W-:Y:S01]  /*0210*/  BAR.SYNC.DEFER_BLOCKING 0x0 ;  /* 0x0000000000007b1d */ /* 0x000fe20000010000 */
[----:B------:R-:W-:-:S05]  /*0220*/  ISETP.GT.U32.AND P1, PT, R0, 0x1f, PT ;  /* 0x0000001f0000780c */ /* 0x000fca0003f24070 */
[----:B------:R-:W-:Y:S04]  /*0230*/  @!P0 LDS.64 R4, [R2+0x200] ;  /* 0x0002000002048984 */ /* 0x000fe80000000a00 */
[----:B------:R-:W0:Y:S02]  /*0240*/  @!P0 LDS.64 R6, [R2] ;  /* 0x0000000002068984 */ /* 0x000e240000000a00 */
[----:B0-----:R-:W-:-:S05]  /*0250*/  @!P0 IADD3 R4, P2, PT, R4, R6, RZ ;  /* 0x0000000604048210 */ /* 0x001fca0007f5e0ff */
[----:B------:R-:W-:-:S05]  /*0260*/  @!P0 IMAD.X R5, R5, 0x1, R7, P2 ;  /* 0x0000000105058824 */ /* 0x000fca00010e0607 */
[----:B------:R0:W-:Y:S01]  /*0270*/  @!P0 STS.64 [R2], R4 ;  /* 0x0000000402008388 */ /* 0x0001e20000000a00 */
[----:B------:R-:W-:Y:S06]  /*0280*/  BAR.SYNC.DEFER_BLOCKING 0x0 ;  /* 0x0000000000007b1d */ /* 0x000fec0000010000 */
[----:B------:R-:W-:Y:S05]  /*0290*/  @P1 EXIT ;  /* 0x000000000000194d */ /* 0x000fea0003800000 */
[----:B0-----:R-:W-:Y:S04]  /*02a0*/  LDS.64 R4, [R2+0x100] ;  /* 0x0001000002047984 */ /* 0x001fe80000000a00 */
[----:B------:R-:W0:Y:S02]  /*02b0*/  LDS.64 R6, [R2] ;  /* 0x0000000002067984 */ /* 0x000e240000000a00 */
[----:B0-----:R-:W-:-:S05]  /*02c0*/  IADD3 R8, P0, PT, R4, R6, RZ ;  /* 0x0000000604087210 */ /* 0x001fca0007f1e0ff */
[----:B------:R-:W-:-:S05]  /*02d0*/  IMAD.X R9, R5, 0x1, R7, P0 ;  /* 0x0000000105097824 */ /* 0x000fca00000e0607 */
[----:B------:R-:W-:Y:S04]  /*02e0*/  STS.64 [R2], R8 ;  /* 0x0000000802007388 */ /* 0x000fe80000000a00 */
[----:B------:R-:W-:Y:S04]  /*02f0*/  LDS.64 R4, [R2+0x80] ;  /* 0x0000800002047984 */ /* 0x000fe80000000a00 */
        /* <DEDUP_REMOVED lines=17> */
[----:B------:R-:W-:Y:S01]  /*0410*/  IMAD.X R11, R5, 0x1, R7, P0 ;  /* 0x00000001050b7824 */ /* 0x000fe200000e0607 */
[----:B------:R-:W-:-:S04]  /*0420*/  ISETP.NE.AND P0, PT, R0, RZ, PT ;  /* 0x000000ff0000720c */ /* 0x000fc80003f05270 */
[----:B------:R-:W-:Y:S04]  /*0430*/  STS.64 [R2], R10 ;  /* 0x0000000a02007388 */ /* 0x000fe80000000a00 */
[----:B------:R-:W-:Y:S04]  /*0440*/  LDS.64 R4, [R2+0x8] ;  /* 0x0000080002047984 */ /* 0x000fe80000000a00 */
[----:B------:R-:W0:Y:S02]  /*0450*/  LDS.64 R6, [R2] ;  /* 0x0000000002067984 */ /* 0x000e240000000a00 */
[----:B0-----:R-:W-:-:S05]  /*0460*/  IADD3 R4, P1, PT, R4, R6, RZ ;  /* 0x0000000604047210 */ /* 0x001fca0007f3e0ff */
[----:B------:R-:W-:-:S05]  /*0470*/  IMAD.X R5, R5, 0x1, R7, P1 ;  /* 0x0000000105057824 */ /* 0x000fca00008e0607 */
[----:B------:R0:W-:Y:S01]  /*0480*/  STS.64 [R2], R4 ;  /* 0x0000000402007388 */ /* 0x0001e20000000a00 */
[----:B------:R-:W-:Y:S05]  /*0490*/  @P0 EXIT ;  /* 0x000000000000094d */ /* 0x000fea0003800000 */
[----:B0-----:R-:W0:Y:S01]  /*04a0*/  LDS.64 R2, [UR4] ;  /* 0x00000004ff027984 */ /* 0x001e220008000a00 */
[----:B------:R-:W0:Y:S03]  /*04b0*/  LDC.64 R4, c[0x0][0x388] ;  /* 0x0000e200ff047b82 */ /* 0x000e260000000a00 */
[----:B0-----:R-:W-:Y:S01]  /*04c0*/  REDG.E.ADD.64.STRONG.GPU desc[UR6][R4.64], R2 ;  /* 0x000000020400798e */ /* 0x001fe2000c12e506 */
[----:B------:R-:W-:Y:S05]  /*04d0*/  EXIT ;  /* 0x000000000000794d */ /* 0x000fea0003800000 */
.L_x_0:
[----:B------:R-:W-:-:S00]  /*04e0*/  BRA `(.L_x_0) ;  /* 0xfffffffc00fc7947 */ /* 0x000fc0000383ffff */
[----:B------:R-:W-:-:S00]  /*04f0*/  NOP ;  /* 0x0000000000007918 */ /* 0x000fc00000000000 */
        /* <DEDUP_REMOVED lines=8> */
.L_x_2:


//--------------------- .text._Z9initArrayPii     --------------------------
	.section	.text._Z9initArrayPii,"ax",@progbits
	.align	128
        .global         _Z9initArrayPii
        .type           _Z9initArrayPii,@function
        .size           _Z9initArrayPii,(.L_x_3 - _Z9initArrayPii)
        .other          _Z9initArrayPii,@"STO_CUDA_ENTRY STV_DEFAULT"
_Z9initArrayPii:
.text._Z9initArrayPii:
[----:B------:R-:W-:Y:S01]  /*0000*/  LDC R1, c[0x0][0x37c] ;  /* 0x0000df00ff017b82 */ /* 0x000fe20000000800 */
[----:B------:R-:W0:Y:S07]  /*0010*/  S2R R0, SR_TID.X ;  /* 0x0000000000007919 */ /* 0x000e2e0000002100 */
[----:B------:R-:W0:Y:S01]  /*0020*/  S2UR UR4, SR_CTAID.X ;  /* 0x00000000000479c3 */ /* 0x000e220000002500 */
[----:B------:R-:W1:Y:S07]  /*0030*/  LDCU UR5, c[0x0][0x388] ;  /* 0x00007100ff0577ac */ /* 0x000e6e0008000800 */
[----:B------:R-:W0:Y:S02]  /*0040*/  LDC R5, c[0x0][0x360] ;  /* 0x0000d800ff057b82 */ /* 0x000e240000000800 */
[----:B0-----:R-:W-:-:S05]  /*0050*/  IMAD R5, R5, UR4, R0 ;  /* 0x0000000405057c24 */ /* 0x001fca000f8e0200 */
[----:B-1----:R-:W-:-:S13]  /*0060*/  ISETP.GE.AND P0, PT, R5, UR5, PT ;  /* 0x0000000505007c0c */ /* 0x002fda000bf06270 */
[----:B------:R-:W-:Y:S05]  /*0070*/  @P0 EXIT ;  /* 0x000000000000094d */ /* 0x000fea0003800000 */
[----:B------:R-:W0:Y:S01]  /*0080*/  LDC.64 R2, c[0x0][0x380] ;  /* 0x0000e000ff027b82 */ /* 0x000e220000000a00 */
[----:B------:R-:W1:Y:S01]  /*0090*/  LDCU.64 UR4, c[0x0][0x358] ;  /* 0x00006b00ff0477ac */ /* 0x000e620008000a00 */
[C---:B------:R-:W-:Y:S01]  /*00a0*/  IADD3 R7, PT, PT, R5.reuse, 0x1, RZ ;  /* 0x0000000105077810 */ /* 0x040fe20007ffe0ff */
[----:B0-----:R-:W-:-:S05]  /*00b0*/  IMAD.WIDE R2, R5, 0x4, R2 ;  /* 0x0000000405027825 */ /* 0x001fca00078e0202 */
[----:B-1----:R-:W-:Y:S01]  /*00c0*/  STG.E desc[UR4][R2.64], R7 ;  /* 0x0000000702007986 */ /* 0x002fe2000c101904 */
[----:B------:R-:W-:Y:S05]  /*00d0*/  EXIT ;  /* 0x000000000000794d */ /* 0x000fea0003800000 */
.L_x_1:
        /* <DEDUP_REMOVED lines=10> */
.L_x_3:


//--------------------- .nv.shared._Z9reduceSumILi256EEvPiPxi --------------------------
	.section	.nv.shared._Z9reduceSumILi256EEvPiPxi,"aw",@nobits
	.sectionflags	@""
	.align	16
	.zero		1024


//--------------------- .nv.shared.reserved.0     --------------------------
	.section	.nv.shared.reserved.0,"aw",@nobits
	.weak		__nv_reservedSMEM_offset_0_alias
	.size		__nv_reservedSMEM_offset_0_alias, 0, 64
	.other		__nv_reservedSMEM_offset_0_alias,@"STO_CUDA_RESERVED_SHARED STV_DEFAULT"
__nv_reservedSMEM_offset_0_alias:
	.zero		0
	.zero		64


//--------------------- .nv.shared._Z9initArrayPii --------------------------
	.section	.nv.shared._Z9initArrayPii,"aw",@nobits
	.sectionflags	@""
	.align	16
	.zero		1024


//--------------------- .nv.constant0._Z9reduceSumILi256EEvPiPxi --------------------------
	.section	.nv.constant0._Z9reduceSumILi256EEvPiPxi,"a",@progbits
	.sectionflags	@""
	.align	4
.nv.constant0._Z9reduceSumILi256EEvPiPxi:
	.zero		916


//--------------------- .nv.constant0._Z9initArrayPii --------------------------
	.section	.nv.constant0._Z9initArrayPii,"a",@progbits
	.sectionflags	@""
	.align	4
.nv.constant0._Z9initArrayPii:
	.zero		908


//--------------------- SYMBOLS --------------------------

	.type		.nv.reservedSmem.offset0,@object
	.size		.nv.reservedSmem.offset0,0x4
	.type		.nv.reservedSmem.cap,@object
	.size		.nv.reservedSmem.cap,0x4
